//
// Generated by NVIDIA NVVM Compiler
//
// Compiler Build ID: CL-36424714
// Cuda compilation tools, release 13.0, V13.0.88
// Based on NVVM 20.0.0
//

.version 9.0
.target sm_100
.address_size 64

	// .globl	_Z28matrix_multiplication_kernelPKiS0_Piiii

.visible .entry _Z28matrix_multiplication_kernelPKiS0_Piiii(
	.param .u64 .ptr .align 1 _Z28matrix_multiplication_kernelPKiS0_Piiii_param_0,
	.param .u64 .ptr .align 1 _Z28matrix_multiplication_kernelPKiS0_Piiii_param_1,
	.param .u64 .ptr .align 1 _Z28matrix_multiplication_kernelPKiS0_Piiii_param_2,
	.param .u32 _Z28matrix_multiplication_kernelPKiS0_Piiii_param_3,
	.param .u32 _Z28matrix_multiplication_kernelPKiS0_Piiii_param_4,
	.param .u32 _Z28matrix_multiplication_kernelPKiS0_Piiii_param_5
)
{
	.reg .pred 	%p<13>;
	.reg .b32 	%r<96>;
	.reg .b64 	%rd<53>;

	ld.param.u64 	%rd8, [_Z28matrix_multiplication_kernelPKiS0_Piiii_param_0];
	ld.param.u64 	%rd9, [_Z28matrix_multiplication_kernelPKiS0_Piiii_param_1];
	ld.param.u64 	%rd7, [_Z28matrix_multiplication_kernelPKiS0_Piiii_param_2];
	ld.param.u32 	%r27, [_Z28matrix_multiplication_kernelPKiS0_Piiii_param_3];
	ld.param.u32 	%r25, [_Z28matrix_multiplication_kernelPKiS0_Piiii_param_4];
	ld.param.u32 	%r26, [_Z28matrix_multiplication_kernelPKiS0_Piiii_param_5];
	cvta.to.global.u64 	%rd1, %rd9;
	cvta.to.global.u64 	%rd2, %rd8;
	mov.u32 	%r28, %ctaid.y;
	mov.u32 	%r29, %ntid.y;
	mov.u32 	%r30, %tid.y;
	mad.lo.s32 	%r1, %r28, %r29, %r30;
	mov.u32 	%r31, %ctaid.x;
	mov.u32 	%r32, %ntid.x;
	mov.u32 	%r33, %tid.x;
	mad.lo.s32 	%r2, %r31, %r32, %r33;
	setp.ge.s32 	%p1, %r1, %r27;
	setp.ge.s32 	%p2, %r2, %r26;
	or.pred  	%p3, %p1, %p2;
	@%p3 bra 	$L__BB0_13;
	cvta.to.global.u64 	%rd10, %rd7;
	mad.lo.s32 	%r34, %r26, %r1, %r2;
	mul.wide.s32 	%rd11, %r34, 4;
	add.s64 	%rd3, %rd10, %rd11;
	mov.b32 	%r35, 0;
	st.global.u32 	[%rd3], %r35;
	setp.lt.s32 	%p4, %r25, 1;
	@%p4 bra 	$L__BB0_13;
	mul.lo.s32 	%r3, %r25, %r1;
	and.b32  	%r4, %r25, 7;
	setp.lt.u32 	%p5, %r25, 8;
	mov.b32 	%r90, 0;
	mov.u32 	%r93, %r90;
	@%p5 bra 	$L__BB0_5;
	and.b32  	%r93, %r25, 2147483640;
	neg.s32 	%r88, %r93;
	shl.b32 	%r7, %r26, 3;
	mul.wide.u32 	%rd12, %r3, 4;
	add.s64 	%rd13, %rd12, %rd2;
	add.s64 	%rd52, %rd13, 16;
	mov.b32 	%r90, 0;
	mul.wide.s32 	%rd16, %r26, 4;
	mov.u32 	%r87, %r2;
$L__BB0_4:
	.pragma "nounroll";
	ld.global.u32 	%r38, [%rd52+-16];
	mul.wide.s32 	%rd14, %r87, 4;
	add.s64 	%rd15, %rd1, %rd14;
	ld.global.u32 	%r39, [%rd15];
	mad.lo.s32 	%r40, %r39, %r38, %r90;
	st.global.u32 	[%rd3], %r40;
	ld.global.u32 	%r41, [%rd52+-12];
	add.s64 	%rd17, %rd15, %rd16;
	ld.global.u32 	%r42, [%rd17];
	mad.lo.s32 	%r43, %r42, %r41, %r40;
	st.global.u32 	[%rd3], %r43;
	ld.global.u32 	%r44, [%rd52+-8];
	add.s64 	%rd18, %rd17, %rd16;
	ld.global.u32 	%r45, [%rd18];
	mad.lo.s32 	%r46, %r45, %r44, %r43;
	st.global.u32 	[%rd3], %r46;
	ld.global.u32 	%r47, [%rd52+-4];
	add.s64 	%rd19, %rd18, %rd16;
	ld.global.u32 	%r48, [%rd19];
	mad.lo.s32 	%r49, %r48, %r47, %r46;
	st.global.u32 	[%rd3], %r49;
	ld.global.u32 	%r50, [%rd52];
	add.s64 	%rd20, %rd19, %rd16;
	ld.global.u32 	%r51, [%rd20];
	mad.lo.s32 	%r52, %r51, %r50, %r49;
	st.global.u32 	[%rd3], %r52;
	ld.global.u32 	%r53, [%rd52+4];
	add.s64 	%rd21, %rd20, %rd16;
	ld.global.u32 	%r54, [%rd21];
	mad.lo.s32 	%r55, %r54, %r53, %r52;
	st.global.u32 	[%rd3], %r55;
	ld.global.u32 	%r56, [%rd52+8];
	add.s64 	%rd22, %rd21, %rd16;
	ld.global.u32 	%r57, [%rd22];
	mad.lo.s32 	%r58, %r57, %r56, %r55;
	st.global.u32 	[%rd3], %r58;
	ld.global.u32 	%r59, [%rd52+12];
	add.s64 	%rd23, %rd22, %rd16;
	ld.global.u32 	%r60, [%rd23];
	mad.lo.s32 	%r90, %r60, %r59, %r58;
	st.global.u32 	[%rd3], %r90;
	add.s32 	%r88, %r88, 8;
	add.s32 	%r87, %r87, %r7;
	add.s64 	%rd52, %rd52, 32;
	setp.ne.s32 	%p6, %r88, 0;
	@%p6 bra 	$L__BB0_4;
$L__BB0_5:
	setp.eq.s32 	%p7, %r4, 0;
	@%p7 bra 	$L__BB0_13;
	and.b32  	%r16, %r25, 3;
	setp.lt.u32 	%p8, %r4, 4;
	@%p8 bra 	$L__BB0_8;
	add.s32 	%r61, %r93, %r3;
	mul.wide.u32 	%rd24, %r61, 4;
	add.s64 	%rd25, %rd2, %rd24;
	ld.global.u32 	%r62, [%rd25];
	mad.lo.s32 	%r63, %r93, %r26, %r2;
	mul.wide.s32 	%rd26, %r63, 4;
	add.s64 	%rd27, %rd1, %rd26;
	ld.global.u32 	%r64, [%rd27];
	mad.lo.s32 	%r65, %r64, %r62, %r90;
	st.global.u32 	[%rd3], %r65;
	cvt.u64.u32 	%rd28, %r3;
	cvt.u64.u32 	%rd29, %r93;
	add.s64 	%rd30, %rd29, %rd28;
	shl.b64 	%rd31, %rd30, 2;
	add.s64 	%rd32, %rd2, %rd31;
	ld.global.u32 	%r66, [%rd32+4];
	mul.wide.s32 	%rd33, %r26, 4;
	add.s64 	%rd34, %rd27, %rd33;
	ld.global.u32 	%r67, [%rd34];
	mad.lo.s32 	%r68, %r67, %r66, %r65;
	st.global.u32 	[%rd3], %r68;
	ld.global.u32 	%r69, [%rd32+8];
	add.s64 	%rd35, %rd34, %rd33;
	ld.global.u32 	%r70, [%rd35];
	mad.lo.s32 	%r71, %r70, %r69, %r68;
	st.global.u32 	[%rd3], %r71;
	ld.global.u32 	%r72, [%rd32+12];
	add.s64 	%rd36, %rd35, %rd33;
	ld.global.u32 	%r73, [%rd36];
	mad.lo.s32 	%r90, %r73, %r72, %r71;
	st.global.u32 	[%rd3], %r90;
	add.s32 	%r93, %r93, 4;
$L__BB0_8:
	setp.eq.s32 	%p9, %r16, 0;
	@%p9 bra 	$L__BB0_13;
	setp.eq.s32 	%p10, %r16, 1;
	@%p10 bra 	$L__BB0_11;
	add.s32 	%r74, %r93, %r3;
	mul.wide.u32 	%rd37, %r74, 4;
	add.s64 	%rd38, %rd2, %rd37;
	ld.global.u32 	%r75, [%rd38];
	mad.lo.s32 	%r76, %r93, %r26, %r2;
	mul.wide.s32 	%rd39, %r76, 4;
	add.s64 	%rd40, %rd1, %rd39;
	ld.global.u32 	%r77, [%rd40];
	mad.lo.s32 	%r78, %r77, %r75, %r90;
	st.global.u32 	[%rd3], %r78;
	cvt.u64.u32 	%rd41, %r3;
	cvt.u64.u32 	%rd42, %r93;
	add.s64 	%rd43, %rd42, %rd41;
	shl.b64 	%rd44, %rd43, 2;
	add.s64 	%rd45, %rd2, %rd44;
	ld.global.u32 	%r79, [%rd45+4];
	mul.wide.s32 	%rd46, %r26, 4;
	add.s64 	%rd47, %rd40, %rd46;
	ld.global.u32 	%r80, [%rd47];
	mad.lo.s32 	%r90, %r80, %r79, %r78;
	st.global.u32 	[%rd3], %r90;
	add.s32 	%r93, %r93, 2;
$L__BB0_11:
	and.b32  	%r81, %r25, 1;
	setp.eq.b32 	%p11, %r81, 1;
	not.pred 	%p12, %p11;
	@%p12 bra 	$L__BB0_13;
	add.s32 	%r82, %r93, %r3;
	mul.wide.u32 	%rd48, %r82, 4;
	add.s64 	%rd49, %rd2, %rd48;
	ld.global.u32 	%r83, [%rd49];
	mad.lo.s32 	%r84, %r93, %r26, %r2;
	mul.wide.s32 	%rd50, %r84, 4;
	add.s64 	%rd51, %rd1, %rd50;
	ld.global.u32 	%r85, [%rd51];
	mad.lo.s32 	%r86, %r85, %r83, %r90;
	st.global.u32 	[%rd3], %r86;
$L__BB0_13:
	ret;

}


// ===== COMPILED SASS (sm_100) =====

	.target	sm_100

	.elftype	@"ET_EXEC"


//--------------------- .note.nv.tkinfo           --------------------------
	.section	.note.nv.tkinfo,"",@"SHT_NOTE"
	.sectionflags	@"SHF_NOTE_NV_TKINFO"
	.tkinfo
        /*0018*/ 	.word	0x00000002
        /*0030*/ 	.string	""
        /*0030*/ 	.string	"ptxas"
        /*0030*/ 	.string	"Cuda compilation tools, release 13.0, V13.0.88"
        /*0030*/ 	.string	"Build cuda_13.0.r13.0/compiler.36424714_0"
        /*0030*/ 	.string	"-arch sm_100 -m 64 "



//--------------------- .note.nv.cuinfo           --------------------------
	.section	.note.nv.cuinfo,"",@"SHT_NOTE"
	.sectionflags	@"SHF_NOTE_NV_CUINFO"
        /*0018*/ 	.short	0x0002
        /*001a*/ 	.short	0x0064
        /*001c*/ 	.short	0x0082
	.zero		2


//--------------------- .nv.info                  --------------------------
	.section	.nv.info,"",@"SHT_CUDA_INFO"
	.align	4


	//----- nvinfo : EIATTR_REGCOUNT
	.align		4
        /*0000*/ 	.byte	0x04, 0x2f
        /*0002*/ 	.short	(.L_1 - .L_0)
	.align		4
.L_0:
        /*0004*/ 	.word	index@(_Z28matrix_multiplication_kernelPKiS0_Piiii)
        /*0008*/ 	.word	0x0000001c


	//----- nvinfo : EIATTR_FRAME_SIZE
	.align		4
.L_1:
        /*000c*/ 	.byte	0x04, 0x11
        /*000e*/ 	.short	(.L_3 - .L_2)
	.align		4
.L_2:
        /*0010*/ 	.word	index@(_Z28matrix_multiplication_kernelPKiS0_Piiii)
        /*0014*/ 	.word	0x00000000


	//----- nvinfo : EIATTR_MIN_STACK_SIZE
	.align		4
.L_3:
        /*0018*/ 	.byte	0x04, 0x12
        /*001a*/ 	.short	(.L_5 - .L_4)
	.align		4
.L_4:
        /*001c*/ 	.word	index@(_Z28matrix_multiplication_kernelPKiS0_Piiii)
        /*0020*/ 	.word	0x00000000
.L_5:


//--------------------- .nv.compat                --------------------------
	.section	.nv.compat,"",@"SHT_CUDA_COMPAT_INFO"
	.align	4
        /*0000*/ 	.byte	0x02, 0x09, 0x00, 0x00, 0x02, 0x02, 0x01, 0x00, 0x02, 0x05, 0x05, 0x00, 0x03, 0x07, 0x01, 0x01
        /*0010*/ 	.byte	0x02, 0x03, 0x00, 0x00, 0x02, 0x06, 0x01, 0x00, 0x04, 0x0b, 0x08, 0x00, 0x09, 0x00, 0x00, 0x00
        /*0020*/ 	.byte	0x00, 0x00, 0x00, 0x00


//--------------------- .nv.info._Z28matrix_multiplication_kernelPKiS0_Piiii --------------------------
	.section	.nv.info._Z28matrix_multiplication_kernelPKiS0_Piiii,"",@"SHT_CUDA_INFO"
	.sectionflags	@""
	.align	4


	//----- nvinfo : EIATTR_CUDA_API_VERSION
	.align		4
        /*0000*/ 	.byte	0x04, 0x37
        /*0002*/ 	.short	(.L_7 - .L_6)
.L_6:
        /*0004*/ 	.word	0x00000082


	//----- nvinfo : EIATTR_KPARAM_INFO
	.align		4
.L_7:
        /*0008*/ 	.byte	0x04, 0x17
        /*000a*/ 	.short	(.L_9 - .L_8)
.L_8:
        /*000c*/ 	.word	0x00000000
        /*0010*/ 	.short	0x0005
        /*0012*/ 	.short	0x0020
        /*0014*/ 	.byte	0x00, 0xf0, 0x11, 0x00


	//----- nvinfo : EIATTR_KPARAM_INFO
	.align		4
.L_9:
        /*0018*/ 	.byte	0x04, 0x17
        /*001a*/ 	.short	(.L_11 - .L_10)
.L_10:
        /*001c*/ 	.word	0x00000000
        /*0020*/ 	.short	0x0004
        /*0022*/ 	.short	0x001c
        /*0024*/ 	.byte	0x00, 0xf0, 0x11, 0x00


	//----- nvinfo : EIATTR_KPARAM_INFO
	.align		4
.L_11:
        /*0028*/ 	.byte	0x04, 0x17
        /*002a*/ 	.short	(.L_13 - .L_12)
.L_12:
        /*002c*/ 	.word	0x00000000
        /*0030*/ 	.short	0x0003
        /*0032*/ 	.short	0x0018
        /*0034*/ 	.byte	0x00, 0xf0, 0x11, 0x00


	//----- nvinfo : EIATTR_KPARAM_INFO
	.align		4
.L_13:
        /*0038*/ 	.byte	0x04, 0x17
        /*003a*/ 	.short	(.L_15 - .L_14)
.L_14:
        /*003c*/ 	.word	0x00000000
        /*0040*/ 	.short	0x0002
        /*0042*/ 	.short	0x0010
        /*0044*/ 	.byte	0x00, 0xf5, 0x21, 0x00


	//----- nvinfo : EIATTR_KPARAM_INFO
	.align		4
.L_15:
        /*0048*/ 	.byte	0x04, 0x17
        /*004a*/ 	.short	(.L_17 - .L_16)
.L_16:
        /*004c*/ 	.word	0x00000000
        /*0050*/ 	.short	0x0001
        /*0052*/ 	.short	0x0008
        /*0054*/ 	.byte	0x00, 0xf5, 0x21, 0x00


	//----- nvinfo : EIATTR_KPARAM_INFO
	.align		4
.L_17:
        /*0058*/ 	.byte	0x04, 0x17
        /*005a*/ 	.short	(.L_19 - .L_18)
.L_18:
        /*005c*/ 	.word	0x00000000
        /*0060*/ 	.short	0x0000
        /*0062*/ 	.short	0x0000
        /*0064*/ 	.byte	0x00, 0xf5, 0x21, 0x00


	//----- nvinfo : EIATTR_SPARSE_MMA_MASK
	.align		4
.L_19:
        /*0068*/ 	.byte	0x03, 0x50
        /*006a*/ 	.short	0x0000


	//----- nvinfo : EIATTR_MAXREG_COUNT
	.align		4
        /*006c*/ 	.byte	0x03, 0x1b
        /*006e*/ 	.short	0x00ff


	//----- nvinfo : EIATTR_MERCURY_ISA_VERSION
	.align		4
        /*0070*/ 	.byte	0x03, 0x5f
        /*0072*/ 	.short	0x0101


	//----- nvinfo : EIATTR_VRC_CTA_INIT_COUNT
	.align		4
        /*0074*/ 	.byte	0x02, 0x4a
	.zero		1
	.zero		1


	//----- nvinfo : EIATTR_EXIT_INSTR_OFFSETS
	.align		4
        /*0078*/ 	.byte	0x04, 0x1c
        /*007a*/ 	.short	(.L_21 - .L_20)


	//   ....[0]....
.L_20:
        /*007c*/ 	.word	0x000000d0


	//   ....[1]....
        /*0080*/ 	.word	0x00000150


	//   ....[2]....
        /*0084*/ 	.word	0x00000540


	//   ....[3]....
        /*0088*/ 	.word	0x00000780


	//   ....[4]....
        /*008c*/ 	.word	0x00000920


	//   ....[5]....
        /*0090*/ 	.word	0x000009d0


	//----- nvinfo : EIATTR_CBANK_PARAM_SIZE
	.align		4
.L_21:
        /*0094*/ 	.byte	0x03, 0x19
        /*0096*/ 	.short	0x0024


	//----- nvinfo : EIATTR_PARAM_CBANK
	.align		4
        /*0098*/ 	.byte	0x04, 0x0a
        /*009a*/ 	.short	(.L_23 - .L_22)
	.align		4
.L_22:
        /*009c*/ 	.word	index@(.nv.constant0._Z28matrix_multiplication_kernelPKiS0_Piiii)
        /*00a0*/ 	.short	0x0380
        /*00a2*/ 	.short	0x0024


	//----- nvinfo : EIATTR_SW_WAR
	.align		4
.L_23:
        /*00a4*/ 	.byte	0x04, 0x36
        /*00a6*/ 	.short	(.L_25 - .L_24)
.L_24:
        /*00a8*/ 	.word	0x00000008
.L_25:


//--------------------- .nv.callgraph             --------------------------
	.section	.nv.callgraph,"",@"SHT_CUDA_CALLGRAPH"
	.align	4
	.sectionentsize	8
	.align		4
        /*0000*/ 	.word	0x00000000
	.align		4
        /*0004*/ 	.word	0xffffffff
	.align		4
        /*0008*/ 	.word	0x00000000
	.align		4
        /*000c*/ 	.word	0xfffffffe
	.align		4
        /*0010*/ 	.word	0x00000000
	.align		4
        /*0014*/ 	.word	0xfffffffd
	.align		4
        /*0018*/ 	.word	0x00000000
	.align		4
        /*001c*/ 	.word	0xfffffffc


//--------------------- .text._Z28matrix_multiplication_kernelPKiS0_Piiii --------------------------
	.section	.text._Z28matrix_multiplication_kernelPKiS0_Piiii,"ax",@progbits
	.align	128
        .global         _Z28matrix_multiplication_kernelPKiS0_Piiii
        .type           _Z28matrix_multiplication_kernelPKiS0_Piiii,@function
        .size           _Z28matrix_multiplication_kernelPKiS0_Piiii,(.L_x_5 - _Z28matrix_multiplication_kernelPKiS0_Piiii)
        .other          _Z28matrix_multiplication_kernelPKiS0_Piiii,@"STO_CUDA_ENTRY STV_DEFAULT"
_Z28matrix_multiplication_kernelPKiS0_Piiii:
.text._Z28matrix_multiplication_kernelPKiS0_Piiii:
[----:B------:R-:W-:Y:S01]  /*0000*/  LDC R1, c[0x0][0x37c] ;  /* 0x0000df00ff017b82 */ /* 0x000fe20000000800 */
[----:B------:R-:W0:Y:S07]  /*0010*/  S2R R4, SR_TID.X ;  /* 0x0000000000047919 */ /* 0x000e2e0000002100 */
[----:B------:R-:W1:Y:S01]  /*0020*/  LDC R5, c[0x0][0x364] ;  /* 0x0000d900ff057b82 */ /* 0x000e620000000800 */
[----:B------:R-:W2:Y:S01]  /*0030*/  LDCU UR6, c[0x0][0x398] ;  /* 0x00007300ff0677ac */ /* 0x000ea20008000800 */
[----:B------:R-:W1:Y:S06]  /*0040*/  S2R R2, SR_TID.Y ;  /* 0x0000000000027919 */ /* 0x000e6c0000002200 */
[----:B------:R-:W0:Y:S08]  /*0050*/  S2UR UR5, SR_CTAID.X ;  /* 0x00000000000579c3 */ /* 0x000e300000002500 */
[----:B------:R-:W0:Y:S08]  /*0060*/  LDC R7, c[0x0][0x360] ;  /* 0x0000d800ff077b82 */ /* 0x000e300000000800 */
[----:B------:R-:W1:Y:S08]  /*0070*/  S2UR UR4, SR_CTAID.Y ;  /* 0x00000000000479c3 */ /* 0x000e700000002600 */
[----:B------:R-:W3:Y:S01]  /*0080*/  LDC R0, c[0x0][0x3a0] ;  /* 0x0000e800ff007b82 */ /* 0x000ee20000000800 */
[----:B0-----:R-:W-:-:S02]  /*0090*/  IMAD R7, R7, UR5, R4 ;  /* 0x0000000507077c24 */ /* 0x001fc4000f8e0204 */
[----:B-1----:R-:W-:-:S03]  /*00a0*/  IMAD R5, R5, UR4, R2 ;  /* 0x0000000405057c24 */ /* 0x002fc6000f8e0202 */
[----:B---3--:R-:W-:-:S04]  /*00b0*/  ISETP.GE.AND P0, PT, R7, R0, PT ;  /* 0x000000000700720c */ /* 0x008fc80003f06270 */
[----:B--2---:R-:W-:-:S13]  /*00c0*/  ISETP.GE.OR P0, PT, R5, UR6, P0 ;  /* 0x0000000605007c0c */ /* 0x004fda0008706670 */
[----:B------:R-:W-:Y:S05]  /*00d0*/  @P0 EXIT ;  /* 0x000000000000094d */ /* 0x000fea0003800000 */
[----:B------:R-:W0:Y:S01]  /*00e0*/  LDC R6, c[0x0][0x39c] ;  /* 0x0000e700ff067b82 */ /* 0x000e220000000800 */
[----:B------:R-:W1:Y:S01]  /*00f0*/  LDCU.64 UR4, c[0x0][0x358] ;  /* 0x00006b00ff0477ac */ /* 0x000e620008000a00 */
[----:B------:R-:W-:-:S06]  /*0100*/  IMAD R9, R5, R0, R7 ;  /* 0x0000000005097224 */ /* 0x000fcc00078e0207 */
[----:B------:R-:W2:Y:S01]  /*0110*/  LDC.64 R2, c[0x0][0x390] ;  /* 0x0000e400ff027b82 */ /* 0x000ea20000000a00 */
[----:B0-----:R-:W-:Y:S01]  /*0120*/  ISETP.GE.AND P0, PT, R6, 0x1, PT ;  /* 0x000000010600780c */ /* 0x001fe20003f06270 */
[----:B--2---:R-:W-:-:S05]  /*0130*/  IMAD.WIDE R2, R9, 0x4, R2 ;  /* 0x0000000409027825 */ /* 0x004fca00078e0202 */
[----:B-1----:R0:W-:Y:S07]  /*0140*/  STG.E desc[UR4][R2.64], RZ ;  /* 0x000000ff02007986 */ /* 0x0021ee000c101904 */
[----:B------:R-:W-:Y:S05]  /*0150*/  @!P0 EXIT ;  /* 0x000000000000894d */ /* 0x000fea0003800000 */
[C---:B------:R-:W-:Y:S01]  /*0160*/  ISETP.GE.U32.AND P1, PT, R6.reuse, 0x8, PT ;  /* 0x000000080600780c */ /* 0x040fe20003f26070 */
[----:B------:R-:W-:Y:S01]  /*0170*/  HFMA2 R11, -RZ, RZ, 0, 0 ;  /* 0x00000000ff0b7431 */ /* 0x000fe200000001ff */
[----:B------:R-:W-:Y:S01]  /*0180*/  LOP3.LUT R12, R6, 0x7, RZ, 0xc0, !PT ;  /* 0x00000007060c7812 */ /* 0x000fe200078ec0ff */
[----:B------:R-:W-:Y:S01]  /*0190*/  IMAD R8, R5, R6, RZ ;  /* 0x0000000605087224 */ /* 0x000fe200078e02ff */
[----:B------:R-:W-:Y:S02]  /*01a0*/  MOV R9, RZ ;  /* 0x000000ff00097202 */ /* 0x000fe40000000f00 */
[----:B------:R-:W-:-:S07]  /*01b0*/  ISETP.NE.AND P0, PT, R12, RZ, PT ;  /* 0x000000ff0c00720c */ /* 0x000fce0003f05270 */
[----:B------:R-:W-:Y:S06]  /*01c0*/  @!P1 BRA `(.L_x_0) ;  /* 0x0000000000dc9947 */ /* 0x000fec0003800000 */
[----:B------:R-:W1:Y:S01]  /*01d0*/  LDC.64 R4, c[0x0][0x380] ;  /* 0x0000e000ff047b82 */ /* 0x000e620000000a00 */
[----:B------:R-:W-:Y:S02]  /*01e0*/  LOP3.LUT R9, R6, 0x7ffffff8, RZ, 0xc0, !PT ;  /* 0x7ffffff806097812 */ /* 0x000fe400078ec0ff */
[----:B------:R-:W-:Y:S02]  /*01f0*/  MOV R11, RZ ;  /* 0x000000ff000b7202 */ /* 0x000fe40000000f00 */
[----:B------:R-:W-:Y:S02]  /*0200*/  MOV R13, R7 ;  /* 0x00000007000d7202 */ /* 0x000fe40000000f00 */
[----:B------:R-:W-:Y:S01]  /*0210*/  IADD3 R10, PT, PT, -R9, RZ, RZ ;  /* 0x000000ff090a7210 */ /* 0x000fe20007ffe1ff */
[----:B-1----:R-:W-:-:S03]  /*0220*/  IMAD.WIDE.U32 R4, R8, 0x4, R4 ;  /* 0x0000000408047825 */ /* 0x002fc600078e0004 */
[----:B------:R-:W-:-:S04]  /*0230*/  IADD3 R4, P1, PT, R4, 0x10, RZ ;  /* 0x0000001004047810 */ /* 0x000fc80007f3e0ff */
[----:B------:R-:W-:-:S09]  /*0240*/  IADD3.X R5, PT, PT, RZ, R5, RZ, P1, !PT ;  /* 0x00000005ff057210 */ /* 0x000fd20000ffe4ff */
.L_x_1:
[----:B------:R-:W1:Y:S01]  /*0250*/  LDC.64 R14, c[0x0][0x388] ;  /* 0x0000e200ff0e7b82 */ /* 0x000e620000000a00 */
[----:B--2---:R-:W2:Y:S01]  /*0260*/  LDG.E R16, desc[UR4][R4.64+-0x10] ;  /* 0xfffff00404107981 */ /* 0x004ea2000c1e1900 */
[----:B-1----:R-:W-:-:S05]  /*0270*/  IMAD.WIDE R14, R13, 0x4, R14 ;  /* 0x000000040d0e7825 */ /* 0x002fca00078e020e */
[----:B------:R-:W2:Y:S02]  /*0280*/  LDG.E R17, desc[UR4][R14.64] ;  /* 0x000000040e117981 */ /* 0x000ea4000c1e1900 */
[----:B--2---:R-:W-:Y:S02]  /*0290*/  IMAD R11, R16, R17, R11 ;  /* 0x00000011100b7224 */ /* 0x004fe400078e020b */
[----:B------:R-:W-:-:S03]  /*02a0*/  IMAD.WIDE R16, R0, 0x4, R14 ;  /* 0x0000000400107825 */ /* 0x000fc600078e020e */
[----:B------:R1:W-:Y:S04]  /*02b0*/  STG.E desc[UR4][R2.64], R11 ;  /* 0x0000000b02007986 */ /* 0x0003e8000c101904 */
[----:B------:R-:W2:Y:S04]  /*02c0*/  LDG.E R18, desc[UR4][R4.64+-0xc] ;  /* 0xfffff40404127981 */ /* 0x000ea8000c1e1900 */
[----:B------:R-:W2:Y:S02]  /*02d0*/  LDG.E R19, desc[UR4][R16.64] ;  /* 0x0000000410137981 */ /* 0x000ea4000c1e1900 */
[----:B--2---:R-:W-:-:S02]  /*02e0*/  IMAD R21, R18, R19, R11 ;  /* 0x0000001312157224 */ /* 0x004fc400078e020b */
[----:B------:R-:W-:-:S03]  /*02f0*/  IMAD.WIDE R18, R0, 0x4, R16 ;  /* 0x0000000400127825 */ /* 0x000fc600078e0210 */
[----:B------:R2:W-:Y:S04]  /*0300*/  STG.E desc[UR4][R2.64], R21 ;  /* 0x0000001502007986 */ /* 0x0005e8000c101904 */
[----:B------:R-:W3:Y:S04]  /*0310*/  LDG.E R20, desc[UR4][R4.64+-0x8] ;  /* 0xfffff80404147981 */ /* 0x000ee8000c1e1900 */
[----:B------:R-:W3:Y:S01]  /*0320*/  LDG.E R22, desc[UR4][R18.64] ;  /* 0x0000000412167981 */ /* 0x000ee2000c1e1900 */
[----:B------:R-:W-:-:S04]  /*0330*/  IMAD.WIDE R14, R0, 0x4, R18 ;  /* 0x00000004000e7825 */ /* 0x000fc800078e0212 */
[----:B---3--:R-:W-:-:S05]  /*0340*/  IMAD R23, R20, R22, R21 ;  /* 0x0000001614177224 */ /* 0x008fca00078e0215 */
[----:B------:R3:W-:Y:S04]  /*0350*/  STG.E desc[UR4][R2.64], R23 ;  /* 0x0000001702007986 */ /* 0x0007e8000c101904 */
[----:B------:R-:W4:Y:S04]  /*0360*/  LDG.E R20, desc[UR4][R4.64+-0x4] ;  /* 0xfffffc0404147981 */ /* 0x000f28000c1e1900 */
[----:B-1----:R-:W4:Y:S01]  /*0370*/  LDG.E R11, desc[UR4][R14.64] ;  /* 0x000000040e0b7981 */ /* 0x002f22000c1e1900 */
[----:B------:R-:W-:-:S04]  /*0380*/  IMAD.WIDE R16, R0, 0x4, R14 ;  /* 0x0000000400107825 */ /* 0x000fc800078e020e */
[----:B----4-:R-:W-:-:S05]  /*0390*/  IMAD R11, R20, R11, R23 ;  /* 0x0000000b140b7224 */ /* 0x010fca00078e0217 */
[----:B------:R1:W-:Y:S04]  /*03a0*/  STG.E desc[UR4][R2.64], R11 ;  /* 0x0000000b02007986 */ /* 0x0003e8000c101904 */
[----:B------:R-:W4:Y:S04]  /*03b0*/  LDG.E R20, desc[UR4][R4.64] ;  /* 0x0000000404147981 */ /* 0x000f28000c1e1900 */
[----:B--2---:R-:W4:Y:S01]  /*03c0*/  LDG.E R21, desc[UR4][R16.64] ;  /* 0x0000000410157981 */ /* 0x004f22000c1e1900 */
[----:B------:R-:W-:-:S04]  /*03d0*/  IMAD.WIDE R18, R0, 0x4, R16 ;  /* 0x0000000400127825 */ /* 0x000fc800078e0210 */
[----:B----4-:R-:W-:-:S05]  /*03e0*/  IMAD R21, R20, R21, R11 ;  /* 0x0000001514157224 */ /* 0x010fca00078e020b */
[----:B------:R2:W-:Y:S04]  /*03f0*/  STG.E desc[UR4][R2.64], R21 ;  /* 0x0000001502007986 */ /* 0x0005e8000c101904 */
[----:B------:R-:W3:Y:S04]  /*0400*/  LDG.E R20, desc[UR4][R4.64+0x4] ;  /* 0x0000040404147981 */ /* 0x000ee8000c1e1900 */
[----:B------:R-:W3:Y:S01]  /*0410*/  LDG.E R22, desc[UR4][R18.64] ;  /* 0x0000000412167981 */ /* 0x000ee2000c1e1900 */
[----:B------:R-:W-:-:S04]  /*0420*/  IMAD.WIDE R14, R0, 0x4, R18 ;  /* 0x00000004000e7825 */ /* 0x000fc800078e0212 */
[----:B---3--:R-:W-:-:S05]  /*0430*/  IMAD R23, R20, R22, R21 ;  /* 0x0000001614177224 */ /* 0x008fca00078e0215 */
[----:B------:R2:W-:Y:S04]  /*0440*/  STG.E desc[UR4][R2.64], R23 ;  /* 0x0000001702007986 */ /* 0x0005e8000c101904 */
[----:B------:R-:W3:Y:S04]  /*0450*/  LDG.E R20, desc[UR4][R4.64+0x8] ;  /* 0x0000080404147981 */ /* 0x000ee8000c1e1900 */
[----:B-1----:R-:W3:Y:S01]  /*0460*/  LDG.E R11, desc[UR4][R14.64] ;  /* 0x000000040e0b7981 */ /* 0x002ee2000c1e1900 */
[----:B------:R-:W-:Y:S01]  /*0470*/  IMAD.WIDE R16, R0, 0x4, R14 ;  /* 0x0000000400107825 */ /* 0x000fe200078e020e */
[----:B------:R-:W-:-:S03]  /*0480*/  IADD3 R10, PT, PT, R10, 0x8, RZ ;  /* 0x000000080a0a7810 */ /* 0x000fc60007ffe0ff */
[----:B---3--:R-:W-:-:S05]  /*0490*/  IMAD R25, R20, R11, R23 ;  /* 0x0000000b14197224 */ /* 0x008fca00078e0217 */
[----:B------:R2:W-:Y:S04]  /*04a0*/  STG.E desc[UR4][R2.64], R25 ;  /* 0x0000001902007986 */ /* 0x0005e8000c101904 */
[----:B------:R-:W3:Y:S04]  /*04b0*/  LDG.E R16, desc[UR4][R16.64] ;  /* 0x0000000410107981 */ /* 0x000ee8000c1e1900 */
[----:B------:R1:W3:Y:S01]  /*04c0*/  LDG.E R20, desc[UR4][R4.64+0xc] ;  /* 0x00000c0404147981 */ /* 0x0002e2000c1e1900 */
[----:B------:R-:W-:Y:S02]  /*04d0*/  ISETP.NE.AND P1, PT, R10, RZ, PT ;  /* 0x000000ff0a00720c */ /* 0x000fe40003f25270 */
[----:B------:R-:W-:-:S02]  /*04e0*/  LEA R13, R0, R13, 0x3 ;  /* 0x0000000d000d7211 */ /* 0x000fc400078e18ff */
[----:B-1----:R-:W-:-:S04]  /*04f0*/  IADD3 R4, P2, PT, R4, 0x20, RZ ;  /* 0x0000002004047810 */ /* 0x002fc80007f5e0ff */
[----:B------:R-:W-:Y:S01]  /*0500*/  IADD3.X R5, PT, PT, RZ, R5, RZ, P2, !PT ;  /* 0x00000005ff057210 */ /* 0x000fe200017fe4ff */
[----:B---3--:R-:W-:-:S05]  /*0510*/  IMAD R11, R20, R16, R25 ;  /* 0x00000010140b7224 */ /* 0x008fca00078e0219 */
[----:B------:R2:W-:Y:S01]  /*0520*/  STG.E desc[UR4][R2.64], R11 ;  /* 0x0000000b02007986 */ /* 0x0005e2000c101904 */
[----:B------:R-:W-:Y:S05]  /*0530*/  @P1 BRA `(.L_x_1) ;  /* 0xfffffffc00441947 */ /* 0x000fea000383ffff */
.L_x_0:
[----:B------:R-:W-:Y:S05]  /*0540*/  @!P0 EXIT ;  /* 0x000000000000894d */ /* 0x000fea0003800000 */
[----:B------:R-:W-:Y:S02]  /*0550*/  ISETP.GE.U32.AND P1, PT, R12, 0x4, PT ;  /* 0x000000040c00780c */ /* 0x000fe40003f26070 */
[----:B------:R-:W-:-:S04]  /*0560*/  LOP3.LUT R16, R6, 0x3, RZ, 0xc0, !PT ;  /* 0x0000000306107812 */ /* 0x000fc800078ec0ff */
[----:B------:R-:W-:-:S07]  /*0570*/  ISETP.NE.AND P0, PT, R16, RZ, PT ;  /* 0x000000ff1000720c */ /* 0x000fce0003f05270 */
[----:B------:R-:W-:Y:S06]  /*0580*/  @!P1 BRA `(.L_x_2) ;  /* 0x00000000007c9947 */ /* 0x000fec0003800000 */
[----:B------:R-:W1:Y:S01]  /*0590*/  LDC.64 R14, c[0x0][0x380] ;  /* 0x0000e000ff0e7b82 */ /* 0x000e620000000a00 */
[----:B------:R-:W-:Y:S01]  /*05a0*/  IADD3 R5, PT, PT, R8, R9, RZ ;  /* 0x0000000908057210 */ /* 0x000fe20007ffe0ff */
[----:B------:R-:W-:Y:S01]  /*05b0*/  IMAD R17, R9, R0, R7 ;  /* 0x0000000009117224 */ /* 0x000fe200078e0207 */
[----:B------:R-:W3:Y:S05]  /*05c0*/  LDCU.64 UR6, c[0x0][0x380] ;  /* 0x00007000ff0677ac */ /* 0x000eea0008000a00 */
[----:B------:R-:W4:Y:S01]  /*05d0*/  LDC.64 R12, c[0x0][0x388] ;  /* 0x0000e200ff0c7b82 */ /* 0x000f220000000a00 */
[----:B-1----:R-:W-:-:S06]  /*05e0*/  IMAD.WIDE.U32 R14, R5, 0x4, R14 ;  /* 0x00000004050e7825 */ /* 0x002fcc00078e000e */
[----:B------:R-:W5:Y:S01]  /*05f0*/  LDG.E R14, desc[UR4][R14.64] ;  /* 0x000000040e0e7981 */ /* 0x000f62000c1e1900 */
[----:B----4-:R-:W-:-:S05]  /*0600*/  IMAD.WIDE R12, R17, 0x4, R12 ;  /* 0x00000004110c7825 */ /* 0x010fca00078e020c */
[----:B------:R-:W5:Y:S01]  /*0610*/  LDG.E R10, desc[UR4][R12.64] ;  /* 0x000000040c0a7981 */ /* 0x000f62000c1e1900 */
[----:B------:R-:W-:-:S04]  /*0620*/  IADD3 R5, P1, PT, R8, R9, RZ ;  /* 0x0000000908057210 */ /* 0x000fc80007f3e0ff */
[----:B------:R-:W-:Y:S02]  /*0630*/  IADD3.X R18, PT, PT, RZ, RZ, RZ, P1, !PT ;  /* 0x000000ffff127210 */ /* 0x000fe40000ffe4ff */
[----:B---3--:R-:W-:-:S04]  /*0640*/  LEA R4, P1, R5, UR6, 0x2 ;  /* 0x0000000605047c11 */ /* 0x008fc8000f8210ff */
[----:B------:R-:W-:Y:S01]  /*0650*/  LEA.HI.X R5, R5, UR7, R18, 0x2, P1 ;  /* 0x0000000705057c11 */ /* 0x000fe200088f1412 */
[----:B-----5:R-:W-:Y:S02]  /*0660*/  IMAD R17, R14, R10, R11 ;  /* 0x0000000a0e117224 */ /* 0x020fe400078e020b */
[----:B--2---:R-:W-:-:S03]  /*0670*/  IMAD.WIDE R10, R0, 0x4, R12 ;  /* 0x00000004000a7825 */ /* 0x004fc600078e020c */
[----:B------:R1:W-:Y:S04]  /*0680*/  STG.E desc[UR4][R2.64], R17 ;  /* 0x0000001102007986 */ /* 0x0003e8000c101904 */
[----:B------:R-:W2:Y:S04]  /*0690*/  LDG.E R18, desc[UR4][R10.64] ;  /* 0x000000040a127981 */ /* 0x000ea8000c1e1900 */
[----:B------:R-:W2:Y:S01]  /*06a0*/  LDG.E R14, desc[UR4][R4.64+0x4] ;  /* 0x00000404040e7981 */ /* 0x000ea2000c1e1900 */
[----:B------:R-:W-:-:S04]  /*06b0*/  IMAD.WIDE R12, R0, 0x4, R10 ;  /* 0x00000004000c7825 */ /* 0x000fc800078e020a */
[----:B--2---:R-:W-:-:S05]  /*06c0*/  IMAD R19, R14, R18, R17 ;  /* 0x000000120e137224 */ /* 0x004fca00078e0211 */
[----:B------:R1:W-:Y:S04]  /*06d0*/  STG.E desc[UR4][R2.64], R19 ;  /* 0x0000001302007986 */ /* 0x0003e8000c101904 */
[----:B------:R-:W2:Y:S04]  /*06e0*/  LDG.E R14, desc[UR4][R4.64+0x8] ;  /* 0x00000804040e7981 */ /* 0x000ea8000c1e1900 */
[----:B------:R-:W2:Y:S02]  /*06f0*/  LDG.E R15, desc[UR4][R12.64] ;  /* 0x000000040c0f7981 */ /* 0x000ea4000c1e1900 */
[----:B--2---:R-:W-:-:S02]  /*0700*/  IMAD R21, R14, R15, R19 ;  /* 0x0000000f0e157224 */ /* 0x004fc400078e0213 */
[----:B------:R-:W-:-:S03]  /*0710*/  IMAD.WIDE R14, R0, 0x4, R12 ;  /* 0x00000004000e7825 */ /* 0x000fc600078e020c */
[----:B------:R1:W-:Y:S04]  /*0720*/  STG.E desc[UR4][R2.64], R21 ;  /* 0x0000001502007986 */ /* 0x0003e8000c101904 */
[----:B------:R-:W2:Y:S04]  /*0730*/  LDG.E R18, desc[UR4][R4.64+0xc] ;  /* 0x00000c0404127981 */ /* 0x000ea8000c1e1900 */
[----:B------:R-:W2:Y:S01]  /*0740*/  LDG.E R14, desc[UR4][R14.64] ;  /* 0x000000040e0e7981 */ /* 0x000ea2000c1e1900 */
[----:B------:R-:W-:Y:S01]  /*0750*/  IADD3 R9, PT, PT, R9, 0x4, RZ ;  /* 0x0000000409097810 */ /* 0x000fe20007ffe0ff */
[----:B--2---:R-:W-:-:S05]  /*0760*/  IMAD R11, R18, R14, R21 ;  /* 0x0000000e120b7224 */ /* 0x004fca00078e0215 */
[----:B------:R1:W-:Y:S02]  /*0770*/  STG.E desc[UR4][R2.64], R11 ;  /* 0x0000000b02007986 */ /* 0x0003e4000c101904 */
.L_x_2:
[----:B------:R-:W-:Y:S05]  /*0780*/  @!P0 EXIT ;  /* 0x000000000000894d */ /* 0x000fea0003800000 */
[----:B------:R-:W-:Y:S02]  /*0790*/  ISETP.NE.AND P1, PT, R16, 0x1, PT ;  /* 0x000000011000780c */ /* 0x000fe40003f25270 */
[----:B------:R-:W-:-:S04]  /*07a0*/  LOP3.LUT R6, R6, 0x1, RZ, 0xc0, !PT ;  /* 0x0000000106067812 */ /* 0x000fc800078ec0ff */
[----:B------:R-:W-:-:S07]  /*07b0*/  ISETP.NE.U32.AND P0, PT, R6, 0x1, PT ;  /* 0x000000010600780c */ /* 0x000fce0003f05070 */
[----:B------:R-:W-:Y:S06]  /*07c0*/  @!P1 BRA `(.L_x_3) ;  /* 0x0000000000549947 */ /* 0x000fec0003800000 */
[----:B------:R-:W3:Y:S01]  /*07d0*/  LDC.64 R4, c[0x0][0x380] ;  /* 0x0000e000ff047b82 */ /* 0x000ee20000000a00 */
[----:B------:R-:W-:Y:S01]  /*07e0*/  IADD3 R13, PT, PT, R8, R9, RZ ;  /* 0x00000009080d7210 */ /* 0x000fe20007ffe0ff */
[----:B-1----:R-:W-:Y:S01]  /*07f0*/  IMAD R17, R9, R0, R7 ;  /* 0x0000000009117224 */ /* 0x002fe200078e0207 */
[----:B------:R-:W1:Y:S05]  /*0800*/  LDCU.64 UR6, c[0x0][0x380] ;  /* 0x00007000ff0677ac */ /* 0x000e6a0008000a00 */
[----:B------:R-:W4:Y:S01]  /*0810*/  LDC.64 R14, c[0x0][0x388] ;  /* 0x0000e200ff0e7b82 */ /* 0x000f220000000a00 */
[----:B---3--:R-:W-:-:S06]  /*0820*/  IMAD.WIDE.U32 R12, R13, 0x4, R4 ;  /* 0x000000040d0c7825 */ /* 0x008fcc00078e0004 */
[----:B------:R-:W3:Y:S01]  /*0830*/  LDG.E R12, desc[UR4][R12.64] ;  /* 0x000000040c0c7981 */ /* 0x000ee2000c1e1900 */
[----:B----4-:R-:W-:-:S05]  /*0840*/  IMAD.WIDE R14, R17, 0x4, R14 ;  /* 0x00000004110e7825 */ /* 0x010fca00078e020e */
[----:B------:R-:W3:Y:S01]  /*0850*/  LDG.E R6, desc[UR4][R14.64] ;  /* 0x000000040e067981 */ /* 0x000ee2000c1e1900 */
[----:B------:R-:W-:-:S04]  /*0860*/  IADD3 R5, P1, PT, R8, R9, RZ ;  /* 0x0000000908057210 */ /* 0x000fc80007f3e0ff */
[----:B------:R-:W-:Y:S02]  /*0870*/  IADD3.X R10, PT, PT, RZ, RZ, RZ, P1, !PT ;  /* 0x000000ffff0a7210 */ /* 0x000fe40000ffe4ff */
[----:B-1----:R-:W-:Y:S01]  /*0880*/  LEA R4, P1, R5, UR6, 0x2 ;  /* 0x0000000605047c11 */ /* 0x002fe2000f8210ff */
[----:B------:R-:W-:-:S03]  /*0890*/  IMAD.WIDE R16, R0, 0x4, R14 ;  /* 0x0000000400107825 */ /* 0x000fc600078e020e */
[----:B------:R-:W-:Y:S01]  /*08a0*/  LEA.HI.X R5, R5, UR7, R10, 0x2, P1 ;  /* 0x0000000705057c11 */ /* 0x000fe200088f140a */
[----:B---3--:R-:W-:-:S05]  /*08b0*/  IMAD R19, R12, R6, R11 ;  /* 0x000000060c137224 */ /* 0x008fca00078e020b */
[----:B------:R3:W-:Y:S04]  /*08c0*/  STG.E desc[UR4][R2.64], R19 ;  /* 0x0000001302007986 */ /* 0x0007e8000c101904 */
[----:B------:R-:W2:Y:S04]  /*08d0*/  LDG.E R16, desc[UR4][R16.64] ;  /* 0x0000000410107981 */ /* 0x000ea8000c1e1900 */
[----:B------:R-:W2:Y:S01]  /*08e0*/  LDG.E R4, desc[UR4][R4.64+0x4] ;  /* 0x0000040404047981 */ /* 0x000ea2000c1e1900 */
[----:B------:R-:W-:Y:S01]  /*08f0*/  IADD3 R9, PT, PT, R9, 0x2, RZ ;  /* 0x0000000209097810 */ /* 0x000fe20007ffe0ff */
[----:B--2---:R-:W-:-:S05]  /*0900*/  IMAD R11, R4, R16, R19 ;  /* 0x00000010040b7224 */ /* 0x004fca00078e0213 */
[----:B------:R3:W-:Y:S02]  /*0910*/  STG.E desc[UR4][R2.64], R11 ;  /* 0x0000000b02007986 */ /* 0x0007e4000c101904 */
.L_x_3:
[----:B------:R-:W-:Y:S05]  /*0920*/  @P0 EXIT ;  /* 0x000000000000094d */ /* 0x000fea0003800000 */
[----:B------:R-:W4:Y:S01]  /*0930*/  LDC.64 R4, c[0x0][0x380] ;  /* 0x0000e000ff047b82 */ /* 0x000f220000000a00 */
[----:B------:R-:W-:Y:S01]  /*0940*/  IADD3 R15, PT, PT, R8, R9, RZ ;  /* 0x00000009080f7210 */ /* 0x000fe20007ffe0ff */
[----:B------:R-:W-:-:S06]  /*0950*/  IMAD R7, R9, R0, R7 ;  /* 0x0000000009077224 */ /* 0x000fcc00078e0207 */
[----:B------:R-:W5:Y:S01]  /*0960*/  LDC.64 R12, c[0x0][0x388] ;  /* 0x0000e200ff0c7b82 */ /* 0x000f620000000a00 */
[----:B----4-:R-:W-:-:S06]  /*0970*/  IMAD.WIDE.U32 R4, R15, 0x4, R4 ;  /* 0x000000040f047825 */ /* 0x010fcc00078e0004 */
[----:B------:R-:W1:Y:S01]  /*0980*/  LDG.E R4, desc[UR4][R4.64] ;  /* 0x0000000404047981 */ /* 0x000e62000c1e1900 */
[----:B-----5:R-:W-:-:S06]  /*0990*/  IMAD.WIDE R6, R7, 0x4, R12 ;  /* 0x0000000407067825 */ /* 0x020fcc00078e020c */
[----:B------:R-:W1:Y:S02]  /*09a0*/  LDG.E R6, desc[UR4][R6.64] ;  /* 0x0000000406067981 */ /* 0x000e64000c1e1900 */
[----:B-123--:R-:W-:-:S05]  /*09b0*/  IMAD R11, R4, R6, R11 ;  /* 0x00000006040b7224 */ /* 0x00efca00078e020b */
[----:B------:R-:W-:Y:S01]  /*09c0*/  STG.E desc[UR4][R2.64], R11 ;  /* 0x0000000b02007986 */ /* 0x000fe2000c101904 */
[----:B------:R-:W-:Y:S05]  /*09d0*/  EXIT ;  /* 0x000000000000794d */ /* 0x000fea0003800000 */
.L_x_4:
[----:B------:R-:W-:-:S00]  /*09e0*/  BRA `(.L_x_4) ;  /* 0xfffffffc00fc7947 */ /* 0x000fc0000383ffff */
[----:B------:R-:W-:-:S00]  /*09f0*/  NOP ;  /* 0x0000000000007918 */ /* 0x000fc00000000000 */
        /* <DEDUP_REMOVED lines=8> */
.L_x_5:


//--------------------- .nv.shared.reserved.0     --------------------------
	.section	.nv.shared.reserved.0,"aw",@nobits
	.weak		__nv_reservedSMEM_offset_0_alias
	.size		__nv_reservedSMEM_offset_0_alias, 0, 64
	.other		__nv_reservedSMEM_offset_0_alias,@"STO_CUDA_RESERVED_SHARED STV_DEFAULT"
__nv_reservedSMEM_offset_0_alias:
	.zero		0
	.zero		64


//--------------------- .nv.constant0._Z28matrix_multiplication_kernelPKiS0_Piiii --------------------------
	.section	.nv.constant0._Z28matrix_multiplication_kernelPKiS0_Piiii,"a",@progbits
	.sectionflags	@""
	.align	4
.nv.constant0._Z28matrix_multiplication_kernelPKiS0_Piiii:
	.zero		932


//--------------------- SYMBOLS --------------------------

	.type		.nv.reservedSmem.offset0,@object
	.size		.nv.reservedSmem.offset0,0x4
